//
// Generated by NVIDIA NVVM Compiler
//
// Compiler Build ID: CL-36424714
// Cuda compilation tools, release 13.0, V13.0.88
// Based on NVVM 20.0.0
//

.version 9.0
.target sm_100
.address_size 64

	// .globl	_Z9JacobiSVDPiS_ii
// _ZZ9JacobiSVDPiS_iiE3s_S has been demoted

.visible .entry _Z9JacobiSVDPiS_ii(
	.param .u64 .ptr .align 1 _Z9JacobiSVDPiS_ii_param_0,
	.param .u64 .ptr .align 1 _Z9JacobiSVDPiS_ii_param_1,
	.param .u32 _Z9JacobiSVDPiS_ii_param_2,
	.param .u32 _Z9JacobiSVDPiS_ii_param_3
)
{
	.reg .pred 	%p<17>;
	.reg .b16 	%rs<12>;
	.reg .b32 	%r<62>;
	// demoted variable
	.shared .align 4 .b8 _ZZ9JacobiSVDPiS_iiE3s_S[5184];
	mov.u32 	%r1, %tid.x;
	mov.u32 	%r25, %tid.y;
	mad.lo.s32 	%r2, %r25, 81, %r1;
	mov.b32 	%r55, 0;
	mov.b16 	%rs10, 0;
	mov.u32 	%r27, _ZZ9JacobiSVDPiS_iiE3s_S;
	mov.u16 	%rs11, %rs10;
$L__BB0_1:
	sub.s32 	%r4, 9, %r55;
	mad.lo.s32 	%r5, %r55, 3, %r2;
	shl.b32 	%r26, %r5, 2;
	add.s32 	%r6, %r27, %r26;
	add.s32 	%r28, %r55, -2;
	setp.lt.u32 	%p1, %r28, 7;
	mov.u32 	%r59, %r55;
	@%p1 bra 	$L__BB0_8;
	and.b32  	%r29, %r4, -8;
	neg.s32 	%r57, %r29;
	add.s32 	%r56, %r6, 48;
	mov.u32 	%r59, %r55;
$L__BB0_3:
	.pragma "nounroll";
	setp.gt.u32 	%p2, %r1, 2;
	@%p2 bra 	$L__BB0_5;
	mov.b32 	%r33, 0;
	st.shared.u32 	[%r6], %r33;
	st.shared.u32 	[%r56+-36], %r33;
	st.shared.u32 	[%r6], %r33;
	st.shared.u32 	[%r56+-24], %r33;
	st.shared.u32 	[%r6], %r33;
	st.shared.u32 	[%r56+-12], %r33;
	st.shared.u32 	[%r6], %r33;
	st.shared.u32 	[%r56], %r33;
	st.shared.u32 	[%r6], %r33;
	st.shared.u32 	[%r56+12], %r33;
	st.shared.u32 	[%r6], %r33;
	st.shared.u32 	[%r56+24], %r33;
	st.shared.u32 	[%r6], %r33;
	st.shared.u32 	[%r56+36], %r33;
$L__BB0_5:
	setp.gt.u32 	%p3, %r1, 2;
	@%p3 bra 	$L__BB0_7;
	mov.b32 	%r34, 0;
	st.shared.u32 	[%r6], %r34;
	st.shared.u32 	[%r56+48], %r34;
$L__BB0_7:
	add.s32 	%r57, %r57, 8;
	add.s32 	%r56, %r56, 96;
	add.s32 	%r59, %r59, 8;
	setp.ne.s32 	%p4, %r57, 0;
	@%p4 bra 	$L__BB0_3;
$L__BB0_8:
	and.b32  	%r35, %r4, 7;
	setp.eq.s32 	%p5, %r35, 0;
	@%p5 bra 	$L__BB0_22;
	sub.s16 	%rs7, 1, %rs11;
	cvt.u32.u16 	%r36, %rs7;
	and.b32  	%r16, %r36, 7;
	add.s32 	%r37, %r16, -1;
	setp.lt.u32 	%p6, %r37, 3;
	@%p6 bra 	$L__BB0_14;
	setp.gt.u32 	%p7, %r1, 2;
	mad.lo.s32 	%r38, %r59, 3, %r2;
	shl.b32 	%r39, %r38, 2;
	add.s32 	%r17, %r27, %r39;
	@%p7 bra 	$L__BB0_12;
	mov.b32 	%r41, 0;
	st.shared.u32 	[%r6], %r41;
	st.shared.u32 	[%r17+12], %r41;
	st.shared.u32 	[%r6], %r41;
	st.shared.u32 	[%r17+24], %r41;
	st.shared.u32 	[%r6], %r41;
	st.shared.u32 	[%r17+36], %r41;
$L__BB0_12:
	setp.gt.u32 	%p8, %r1, 2;
	add.s32 	%r59, %r59, 4;
	@%p8 bra 	$L__BB0_14;
	mov.b32 	%r42, 0;
	st.shared.u32 	[%r6], %r42;
	st.shared.u32 	[%r17+48], %r42;
$L__BB0_14:
	and.b32  	%r43, %r16, 3;
	setp.eq.s32 	%p9, %r43, 0;
	@%p9 bra 	$L__BB0_22;
	and.b16  	%rs8, %rs10, 3;
	setp.eq.s16 	%p10, %rs8, 0;
	@%p10 bra 	$L__BB0_20;
	setp.gt.u32 	%p11, %r1, 2;
	mad.lo.s32 	%r44, %r59, 3, %r2;
	shl.b32 	%r45, %r44, 2;
	add.s32 	%r20, %r27, %r45;
	@%p11 bra 	$L__BB0_18;
	mov.b32 	%r47, 0;
	st.shared.u32 	[%r6], %r47;
	st.shared.u32 	[%r20+12], %r47;
$L__BB0_18:
	setp.gt.u32 	%p12, %r1, 2;
	add.s32 	%r59, %r59, 2;
	@%p12 bra 	$L__BB0_20;
	mov.b32 	%r48, 0;
	st.shared.u32 	[%r6], %r48;
	st.shared.u32 	[%r20+24], %r48;
$L__BB0_20:
	setp.gt.u32 	%p13, %r1, 2;
	and.b16  	%rs9, %rs10, 1;
	setp.eq.b16 	%p14, %rs9, 1;
	or.pred  	%p15, %p14, %p13;
	@%p15 bra 	$L__BB0_22;
	mov.b32 	%r50, 0;
	st.shared.u32 	[%r6], %r50;
	mad.lo.s32 	%r51, %r59, 3, %r2;
	shl.b32 	%r52, %r51, 2;
	add.s32 	%r54, %r27, %r52;
	st.shared.u32 	[%r54+12], %r50;
$L__BB0_22:
	bar.sync 	0;
	add.s32 	%r55, %r55, 1;
	setp.ne.s32 	%p16, %r55, 9;
	add.s16 	%rs11, %rs11, 1;
	add.s16 	%rs10, %rs10, 1;
	@%p16 bra 	$L__BB0_1;
	bar.sync 	0;
	bar.sync 	0;
	ret;

}


// ===== COMPILED SASS (sm_100) =====

	.target	sm_100

	.elftype	@"ET_EXEC"


//--------------------- .note.nv.tkinfo           --------------------------
	.section	.note.nv.tkinfo,"",@"SHT_NOTE"
	.sectionflags	@"SHF_NOTE_NV_TKINFO"
	.tkinfo
        /*0018*/ 	.word	0x00000002
        /*0030*/ 	.string	""
        /*0030*/ 	.string	"ptxas"
        /*0030*/ 	.string	"Cuda compilation tools, release 13.0, V13.0.88"
        /*0030*/ 	.string	"Build cuda_13.0.r13.0/compiler.36424714_0"
        /*0030*/ 	.string	"-arch sm_100 -m 64 "



//--------------------- .note.nv.cuinfo           --------------------------
	.section	.note.nv.cuinfo,"",@"SHT_NOTE"
	.sectionflags	@"SHF_NOTE_NV_CUINFO"
        /*0018*/ 	.short	0x0002
        /*001a*/ 	.short	0x0064
        /*001c*/ 	.short	0x0082
	.zero		2


//--------------------- .nv.info                  --------------------------
	.section	.nv.info,"",@"SHT_CUDA_INFO"
	.align	4


	//----- nvinfo : EIATTR_REGCOUNT
	.align		4
        /*0000*/ 	.byte	0x04, 0x2f
        /*0002*/ 	.short	(.L_1 - .L_0)
	.align		4
.L_0:
        /*0004*/ 	.word	index@(_Z9JacobiSVDPiS_ii)
        /*0008*/ 	.word	0x0000000d


	//----- nvinfo : EIATTR_FRAME_SIZE
	.align		4
.L_1:
        /*000c*/ 	.byte	0x04, 0x11
        /*000e*/ 	.short	(.L_3 - .L_2)
	.align		4
.L_2:
        /*0010*/ 	.word	index@(_Z9JacobiSVDPiS_ii)
        /*0014*/ 	.word	0x00000000


	//----- nvinfo : EIATTR_MIN_STACK_SIZE
	.align		4
.L_3:
        /*0018*/ 	.byte	0x04, 0x12
        /*001a*/ 	.short	(.L_5 - .L_4)
	.align		4
.L_4:
        /*001c*/ 	.word	index@(_Z9JacobiSVDPiS_ii)
        /*0020*/ 	.word	0x00000000
.L_5:


//--------------------- .nv.compat                --------------------------
	.section	.nv.compat,"",@"SHT_CUDA_COMPAT_INFO"
	.align	4
        /*0000*/ 	.byte	0x02, 0x09, 0x00, 0x00, 0x02, 0x02, 0x01, 0x00, 0x02, 0x05, 0x05, 0x00, 0x03, 0x07, 0x01, 0x01
        /*0010*/ 	.byte	0x02, 0x03, 0x00, 0x00, 0x02, 0x06, 0x01, 0x00, 0x04, 0x0b, 0x08, 0x00, 0x09, 0x00, 0x00, 0x00
        /*0020*/ 	.byte	0x00, 0x00, 0x00, 0x00


//--------------------- .nv.info._Z9JacobiSVDPiS_ii --------------------------
	.section	.nv.info._Z9JacobiSVDPiS_ii,"",@"SHT_CUDA_INFO"
	.sectionflags	@""
	.align	4


	//----- nvinfo : EIATTR_CUDA_API_VERSION
	.align		4
        /*0000*/ 	.byte	0x04, 0x37
        /*0002*/ 	.short	(.L_7 - .L_6)
.L_6:
        /*0004*/ 	.word	0x00000082


	//----- nvinfo : EIATTR_KPARAM_INFO
	.align		4
.L_7:
        /*0008*/ 	.byte	0x04, 0x17
        /*000a*/ 	.short	(.L_9 - .L_8)
.L_8:
        /*000c*/ 	.word	0x00000000
        /*0010*/ 	.short	0x0003
        /*0012*/ 	.short	0x0014
        /*0014*/ 	.byte	0x00, 0xf0, 0x11, 0x00


	//----- nvinfo : EIATTR_KPARAM_INFO
	.align		4
.L_9:
        /*0018*/ 	.byte	0x04, 0x17
        /*001a*/ 	.short	(.L_11 - .L_10)
.L_10:
        /*001c*/ 	.word	0x00000000
        /*0020*/ 	.short	0x0002
        /*0022*/ 	.short	0x0010
        /*0024*/ 	.byte	0x00, 0xf0, 0x11, 0x00


	//----- nvinfo : EIATTR_KPARAM_INFO
	.align		4
.L_11:
        /*0028*/ 	.byte	0x04, 0x17
        /*002a*/ 	.short	(.L_13 - .L_12)
.L_12:
        /*002c*/ 	.word	0x00000000
        /*0030*/ 	.short	0x0001
        /*0032*/ 	.short	0x0008
        /*0034*/ 	.byte	0x00, 0xf5, 0x21, 0x00


	//----- nvinfo : EIATTR_KPARAM_INFO
	.align		4
.L_13:
        /*0038*/ 	.byte	0x04, 0x17
        /*003a*/ 	.short	(.L_15 - .L_14)
.L_14:
        /*003c*/ 	.word	0x00000000
        /*0040*/ 	.short	0x0000
        /*0042*/ 	.short	0x0000
        /*0044*/ 	.byte	0x00, 0xf5, 0x21, 0x00


	//----- nvinfo : EIATTR_SPARSE_MMA_MASK
	.align		4
.L_15:
        /*0048*/ 	.byte	0x03, 0x50
        /*004a*/ 	.short	0x0000


	//----- nvinfo : EIATTR_MAXREG_COUNT
	.align		4
        /*004c*/ 	.byte	0x03, 0x1b
        /*004e*/ 	.short	0x00ff


	//----- nvinfo : EIATTR_NUM_BARRIERS
	.align		4
        /*0050*/ 	.byte	0x02, 0x4c
        /*0052*/ 	.byte	0x01
	.zero		1


	//----- nvinfo : EIATTR_MERCURY_ISA_VERSION
	.align		4
        /*0054*/ 	.byte	0x03, 0x5f
        /*0056*/ 	.short	0x0101


	//----- nvinfo : EIATTR_VRC_CTA_INIT_COUNT
	.align		4
        /*0058*/ 	.byte	0x02, 0x4a
	.zero		1
	.zero		1


	//----- nvinfo : EIATTR_EXIT_INSTR_OFFSETS
	.align		4
        /*005c*/ 	.byte	0x04, 0x1c
        /*005e*/ 	.short	(.L_17 - .L_16)


	//   ....[0]....
.L_16:
        /*0060*/ 	.word	0x00000600


	//----- nvinfo : EIATTR_CRS_STACK_SIZE
	.align		4
.L_17:
        /*0064*/ 	.byte	0x04, 0x1e
        /*0066*/ 	.short	(.L_19 - .L_18)
.L_18:
        /*0068*/ 	.word	0x00000000


	//----- nvinfo : EIATTR_CBANK_PARAM_SIZE
	.align		4
.L_19:
        /*006c*/ 	.byte	0x03, 0x19
        /*006e*/ 	.short	0x0018


	//----- nvinfo : EIATTR_PARAM_CBANK
	.align		4
        /*0070*/ 	.byte	0x04, 0x0a
        /*0072*/ 	.short	(.L_21 - .L_20)
	.align		4
.L_20:
        /*0074*/ 	.word	index@(.nv.constant0._Z9JacobiSVDPiS_ii)
        /*0078*/ 	.short	0x0380
        /*007a*/ 	.short	0x0018


	//----- nvinfo : EIATTR_SW_WAR
	.align		4
.L_21:
        /*007c*/ 	.byte	0x04, 0x36
        /*007e*/ 	.short	(.L_23 - .L_22)
.L_22:
        /*0080*/ 	.word	0x00000008
.L_23:


//--------------------- .nv.callgraph             --------------------------
	.section	.nv.callgraph,"",@"SHT_CUDA_CALLGRAPH"
	.align	4
	.sectionentsize	8
	.align		4
        /*0000*/ 	.word	0x00000000
	.align		4
        /*0004*/ 	.word	0xffffffff
	.align		4
        /*0008*/ 	.word	0x00000000
	.align		4
        /*000c*/ 	.word	0xfffffffe
	.align		4
        /*0010*/ 	.word	0x00000000
	.align		4
        /*0014*/ 	.word	0xfffffffd
	.align		4
        /*0018*/ 	.word	0x00000000
	.align		4
        /*001c*/ 	.word	0xfffffffc


//--------------------- .text._Z9JacobiSVDPiS_ii  --------------------------
	.section	.text._Z9JacobiSVDPiS_ii,"ax",@progbits
	.align	128
        .global         _Z9JacobiSVDPiS_ii
        .type           _Z9JacobiSVDPiS_ii,@function
        .size           _Z9JacobiSVDPiS_ii,(.L_x_9 - _Z9JacobiSVDPiS_ii)
        .other          _Z9JacobiSVDPiS_ii,@"STO_CUDA_ENTRY STV_DEFAULT"
_Z9JacobiSVDPiS_ii:
.text._Z9JacobiSVDPiS_ii:
[----:B------:R-:W-:Y:S01]  /*0000*/  LDC R1, c[0x0][0x37c] ;  /* 0x0000df00ff017b82 */ /* 0x000fe20000000800 */
[----:B------:R-:W0:Y:S07]  /*0010*/  S2R R8, SR_TID.X ;  /* 0x0000000000087919 */ /* 0x000e2e0000002100 */
[----:B------:R-:W1:Y:S01]  /*0020*/  S2UR UR5, SR_CgaCtaId ;  /* 0x00000000000579c3 */ /* 0x000e620000008800 */
[----:B------:R-:W-:Y:S01]  /*0030*/  IMAD.MOV.U32 R3, RZ, RZ, RZ ;  /* 0x000000ffff037224 */ /* 0x000fe200078e00ff */
[----:B------:R-:W-:Y:S01]  /*0040*/  PRMT R2, RZ, 0x7610, R2 ;  /* 0x00007610ff027816 */ /* 0x000fe20000000002 */
[----:B------:R-:W0:Y:S01]  /*0050*/  S2R R5, SR_TID.Y ;  /* 0x0000000000057919 */ /* 0x000e220000002200 */
[----:B------:R-:W-:Y:S01]  /*0060*/  PRMT R4, RZ, 0x7610, R4 ;  /* 0x00007610ff047816 */ /* 0x000fe20000000004 */
[----:B------:R-:W-:-:S02]  /*0070*/  UMOV UR4, 0x400 ;  /* 0x0000040000047882 */ /* 0x000fc40000000000 */
[----:B-1----:R-:W-:Y:S01]  /*0080*/  ULEA UR4, UR5, UR4, 0x18 ;  /* 0x0000000405047291 */ /* 0x002fe2000f8ec0ff */
[----:B0-----:R-:W-:-:S11]  /*0090*/  IMAD R0, R5, 0x51, R8 ;  /* 0x0000005105007824 */ /* 0x001fd600078e0208 */
.L_x_7:
[C---:B01----:R-:W-:Y:S01]  /*00a0*/  VIADD R5, R3.reuse, 0xfffffffe ;  /* 0xfffffffe03057836 */ /* 0x043fe20000000000 */
[----:B------:R-:W-:Y:S01]  /*00b0*/  IADD3 R10, PT, PT, -R3, 0x9, RZ ;  /* 0x00000009030a7810 */ /* 0x000fe20007ffe1ff */
[----:B------:R-:W-:-:S03]  /*00c0*/  IMAD.MOV.U32 R7, RZ, RZ, R3 ;  /* 0x000000ffff077224 */ /* 0x000fc600078e0003 */
[----:B------:R-:W-:Y:S01]  /*00d0*/  ISETP.GE.U32.AND P0, PT, R5, 0x7, PT ;  /* 0x000000070500780c */ /* 0x000fe20003f06070 */
[----:B------:R-:W-:-:S05]  /*00e0*/  IMAD R5, R3, 0x3, R0 ;  /* 0x0000000303057824 */ /* 0x000fca00078e0200 */
[----:B------:R-:W-:-:S07]  /*00f0*/  LEA R9, R5, UR4, 0x2 ;  /* 0x0000000405097c11 */ /* 0x000fce000f8e10ff */
[----:B------:R-:W-:Y:S05]  /*0100*/  @!P0 BRA `(.L_x_0) ;  /* 0x00000000007c8947 */ /* 0x000fea0003800000 */
[----:B------:R-:W-:Y:S01]  /*0110*/  LOP3.LUT R5, R10, 0xfffffff8, RZ, 0xc0, !PT ;  /* 0xfffffff80a057812 */ /* 0x000fe200078ec0ff */
[----:B------:R-:W-:Y:S01]  /*0120*/  VIADD R6, R9, 0x30 ;  /* 0x0000003009067836 */ /* 0x000fe20000000000 */
[C---:B------:R-:W-:Y:S01]  /*0130*/  ISETP.GT.U32.AND P0, PT, R8.reuse, 0x2, PT ;  /* 0x000000020800780c */ /* 0x040fe20003f04070 */
[----:B------:R-:W-:Y:S01]  /*0140*/  IMAD.MOV.U32 R7, RZ, RZ, R3 ;  /* 0x000000ffff077224 */ /* 0x000fe200078e0003 */
[----:B------:R-:W-:Y:S01]  /*0150*/  ISETP.GT.U32.AND P1, PT, R8, 0x2, PT ;  /* 0x000000020800780c */ /* 0x000fe20003f24070 */
[----:B------:R-:W-:-:S12]  /*0160*/  IMAD.MOV R5, RZ, RZ, -R5 ;  /* 0x000000ffff057224 */ /* 0x000fd800078e0a05 */
.L_x_3:
[----:B------:R-:W-:Y:S04]  /*0170*/  BSSY.RECONVERGENT B0, `(.L_x_1) ;  /* 0x0000010000007945 */ /* 0x000fe80003800200 */
[----:B------:R-:W-:Y:S05]  /*0180*/  @P0 BRA `(.L_x_2) ;  /* 0x0000000000380947 */ /* 0x000fea0003800000 */
[----:B------:R0:W-:Y:S04]  /*0190*/  STS [R9], RZ ;  /* 0x000000ff09007388 */ /* 0x0001e80000000800 */
[----:B------:R0:W-:Y:S04]  /*01a0*/  STS [R6+-0x24], RZ ;  /* 0xffffdcff06007388 */ /* 0x0001e80000000800 */
[----:B------:R0:W-:Y:S04]  /*01b0*/  STS [R9], RZ ;  /* 0x000000ff09007388 */ /* 0x0001e80000000800 */
[----:B------:R0:W-:Y:S04]  /*01c0*/  STS [R6+-0x18], RZ ;  /* 0xffffe8ff06007388 */ /* 0x0001e80000000800 */
[----:B------:R0:W-:Y:S04]  /*01d0*/  STS [R9], RZ ;  /* 0x000000ff09007388 */ /* 0x0001e80000000800 */
[----:B------:R0:W-:Y:S04]  /*01e0*/  STS [R6+-0xc], RZ ;  /* 0xfffff4ff06007388 */ /* 0x0001e80000000800 */
[----:B------:R0:W-:Y:S04]  /*01f0*/  STS [R9], RZ ;  /* 0x000000ff09007388 */ /* 0x0001e80000000800 */
[----:B------:R0:W-:Y:S04]  /*0200*/  STS [R6], RZ ;  /* 0x000000ff06007388 */ /* 0x0001e80000000800 */
[----:B------:R0:W-:Y:S04]  /*0210*/  STS [R9], RZ ;  /* 0x000000ff09007388 */ /* 0x0001e80000000800 */
[----:B------:R0:W-:Y:S04]  /*0220*/  STS [R6+0xc], RZ ;  /* 0x00000cff06007388 */ /* 0x0001e80000000800 */
[----:B------:R0:W-:Y:S04]  /*0230*/  STS [R9], RZ ;  /* 0x000000ff09007388 */ /* 0x0001e80000000800 */
[----:B------:R0:W-:Y:S04]  /*0240*/  STS [R6+0x18], RZ ;  /* 0x000018ff06007388 */ /* 0x0001e80000000800 */
[----:B------:R0:W-:Y:S04]  /*0250*/  STS [R9], RZ ;  /* 0x000000ff09007388 */ /* 0x0001e80000000800 */
[----:B------:R0:W-:Y:S02]  /*0260*/  STS [R6+0x24], RZ ;  /* 0x000024ff06007388 */ /* 0x0001e40000000800 */
.L_x_2:
[----:B------:R-:W-:Y:S05]  /*0270*/  BSYNC.RECONVERGENT B0 ;  /* 0x0000000000007941 */ /* 0x000fea0003800200 */
.L_x_1:
[----:B------:R-:W-:Y:S01]  /*0280*/  VIADD R5, R5, 0x8 ;  /* 0x0000000805057836 */ /* 0x000fe20000000000 */
[----:B------:R-:W-:Y:S01]  /*0290*/  PLOP3.LUT P0, PT, P1, PT, PT, 0x80, 0x8 ;  /* 0x000000000008781c */ /* 0x000fe20000f0f070 */
[----:B------:R-:W-:-:S03]  /*02a0*/  VIADD R7, R7, 0x8 ;  /* 0x0000000807077836 */ /* 0x000fc60000000000 */
[----:B------:R-:W-:-:S09]  /*02b0*/  ISETP.NE.AND P2, PT, R5, RZ, PT ;  /* 0x000000ff0500720c */ /* 0x000fd20003f45270 */
[----:B------:R-:W-:Y:S04]  /*02c0*/  @!P0 STS [R9], RZ ;  /* 0x000000ff09008388 */ /* 0x000fe80000000800 */
[----:B------:R0:W-:Y:S02]  /*02d0*/  @!P0 STS [R6+0x30], RZ ;  /* 0x000030ff06008388 */ /* 0x0001e40000000800 */
[----:B0-----:R-:W-:Y:S01]  /*02e0*/  VIADD R6, R6, 0x60 ;  /* 0x0000006006067836 */ /* 0x001fe20000000000 */
[----:B------:R-:W-:Y:S06]  /*02f0*/  @P2 BRA `(.L_x_3) ;  /* 0xfffffffc009c2947 */ /* 0x000fec000383ffff */
.L_x_0:
[----:B------:R-:W-:-:S13]  /*0300*/  LOP3.LUT P0, RZ, R10, 0x7, RZ, 0xc0, !PT ;  /* 0x000000070aff7812 */ /* 0x000fda000780c0ff */
[----:B------:R-:W-:Y:S05]  /*0310*/  @!P0 BRA `(.L_x_4) ;  /* 0x0000000000988947 */ /* 0x000fea0003800000 */
[----:B------:R-:W-:-:S05]  /*0320*/  IMAD.MOV R5, RZ, RZ, -R4 ;  /* 0x000000ffff057224 */ /* 0x000fca00078e0a04 */
[----:B------:R-:W-:-:S05]  /*0330*/  PRMT R5, R5, 0x7710, RZ ;  /* 0x0000771005057816 */ /* 0x000fca00000000ff */
[----:B------:R-:W-:-:S05]  /*0340*/  VIADD R5, R5, 0x1 ;  /* 0x0000000105057836 */ /* 0x000fca0000000000 */
[----:B------:R-:W-:-:S04]  /*0350*/  LOP3.LUT R5, R5, 0x7, RZ, 0xc0, !PT ;  /* 0x0000000705057812 */ /* 0x000fc800078ec0ff */
[C---:B------:R-:W-:Y:S01]  /*0360*/  LOP3.LUT P1, RZ, R5.reuse, 0x3, RZ, 0xc0, !PT ;  /* 0x0000000305ff7812 */ /* 0x040fe2000782c0ff */
[----:B------:R-:W-:-:S05]  /*0370*/  VIADD R6, R5, 0xffffffff ;  /* 0xffffffff05067836 */ /* 0x000fca0000000000 */
[----:B------:R-:W-:-:S13]  /*0380*/  ISETP.GE.U32.AND P0, PT, R6, 0x3, PT ;  /* 0x000000030600780c */ /* 0x000fda0003f06070 */
[----:B------:R-:W-:Y:S05]  /*0390*/  @!P0 BRA `(.L_x_5) ;  /* 0x0000000000308947 */ /* 0x000fea0003800000 */
[----:B------:R-:W-:Y:S01]  /*03a0*/  ISETP.GT.U32.AND P0, PT, R8, 0x2, PT ;  /* 0x000000020800780c */ /* 0x000fe20003f04070 */
[C---:B------:R-:W-:Y:S02]  /*03b0*/  IMAD R5, R7.reuse, 0x3, R0 ;  /* 0x0000000307057824 */ /* 0x040fe400078e0200 */
[----:B------:R-:W-:-:S03]  /*03c0*/  VIADD R7, R7, 0x4 ;  /* 0x0000000407077836 */ /* 0x000fc60000000000 */
[----:B------:R-:W-:-:S07]  /*03d0*/  LEA R5, R5, UR4, 0x2 ;  /* 0x0000000405057c11 */ /* 0x000fce000f8e10ff */
[----:B------:R0:W-:Y:S04]  /*03e0*/  @!P0 STS [R9], RZ ;  /* 0x000000ff09008388 */ /* 0x0001e80000000800 */
[----:B------:R0:W-:Y:S04]  /*03f0*/  @!P0 STS [R5+0xc], RZ ;  /* 0x00000cff05008388 */ /* 0x0001e80000000800 */
[----:B------:R0:W-:Y:S04]  /*0400*/  @!P0 STS [R9], RZ ;  /* 0x000000ff09008388 */ /* 0x0001e80000000800 */
[----:B------:R0:W-:Y:S04]  /*0410*/  @!P0 STS [R5+0x18], RZ ;  /* 0x000018ff05008388 */ /* 0x0001e80000000800 */
[----:B------:R0:W-:Y:S04]  /*0420*/  @!P0 STS [R9], RZ ;  /* 0x000000ff09008388 */ /* 0x0001e80000000800 */
[----:B------:R0:W-:Y:S04]  /*0430*/  @!P0 STS [R5+0x24], RZ ;  /* 0x000024ff05008388 */ /* 0x0001e80000000800 */
[----:B------:R0:W-:Y:S04]  /*0440*/  @!P0 STS [R9], RZ ;  /* 0x000000ff09008388 */ /* 0x0001e80000000800 */
[----:B------:R0:W-:Y:S02]  /*0450*/  @!P0 STS [R5+0x30], RZ ;  /* 0x000030ff05008388 */ /* 0x0001e40000000800 */
.L_x_5:
[----:B------:R-:W-:Y:S05]  /*0460*/  @!P1 BRA `(.L_x_4) ;  /* 0x0000000000449947 */ /* 0x000fea0003800000 */
[----:B------:R-:W-:Y:S02]  /*0470*/  LOP3.LUT P1, RZ, R2, 0x3, RZ, 0xc0, !PT ;  /* 0x0000000302ff7812 */ /* 0x000fe4000782c0ff */
[----:B------:R-:W-:Y:S02]  /*0480*/  ISETP.GT.U32.AND P0, PT, R8, 0x2, PT ;  /* 0x000000020800780c */ /* 0x000fe40003f04070 */
[----:B0-----:R-:W-:-:S04]  /*0490*/  LOP3.LUT R5, R2, 0x1, RZ, 0xc0, !PT ;  /* 0x0000000102057812 */ /* 0x001fc800078ec0ff */
[----:B------:R-:W-:-:S05]  /*04a0*/  ISETP.EQ.U32.OR P0, PT, R5, 0x1, P0 ;  /* 0x000000010500780c */ /* 0x000fca0000702470 */
[----:B------:R-:W-:Y:S08]  /*04b0*/  @!P1 BRA `(.L_x_6) ;  /* 0x0000000000209947 */ /* 0x000ff00003800000 */
[----:B------:R-:W-:Y:S01]  /*04c0*/  ISETP.GT.U32.AND P1, PT, R8, 0x2, PT ;  /* 0x000000020800780c */ /* 0x000fe20003f24070 */
[C---:B------:R-:W-:Y:S02]  /*04d0*/  IMAD R5, R7.reuse, 0x3, R0 ;  /* 0x0000000307057824 */ /* 0x040fe400078e0200 */
[----:B------:R-:W-:-:S03]  /*04e0*/  VIADD R7, R7, 0x2 ;  /* 0x0000000207077836 */ /* 0x000fc60000000000 */
[----:B------:R-:W-:-:S07]  /*04f0*/  LEA R5, R5, UR4, 0x2 ;  /* 0x0000000405057c11 */ /* 0x000fce000f8e10ff */
[----:B------:R0:W-:Y:S04]  /*0500*/  @!P1 STS [R9], RZ ;  /* 0x000000ff09009388 */ /* 0x0001e80000000800 */
[----:B------:R0:W-:Y:S04]  /*0510*/  @!P1 STS [R5+0xc], RZ ;  /* 0x00000cff05009388 */ /* 0x0001e80000000800 */
[----:B------:R0:W-:Y:S04]  /*0520*/  @!P1 STS [R9], RZ ;  /* 0x000000ff09009388 */ /* 0x0001e80000000800 */
[----:B------:R0:W-:Y:S02]  /*0530*/  @!P1 STS [R5+0x18], RZ ;  /* 0x000018ff05009388 */ /* 0x0001e40000000800 */
.L_x_6:
[----:B0-----:R-:W-:Y:S01]  /*0540*/  @!P0 IMAD R5, R7, 0x3, R0 ;  /* 0x0000000307058824 */ /* 0x001fe200078e0200 */
[----:B------:R1:W-:Y:S04]  /*0550*/  @!P0 STS [R9], RZ ;  /* 0x000000ff09008388 */ /* 0x0003e80000000800 */
[----:B------:R-:W-:-:S05]  /*0560*/  @!P0 LEA R5, R5, UR4, 0x2 ;  /* 0x0000000405058c11 */ /* 0x000fca000f8e10ff */
[----:B------:R1:W-:Y:S02]  /*0570*/  @!P0 STS [R5+0xc], RZ ;  /* 0x00000cff05008388 */ /* 0x0003e40000000800 */
.L_x_4:
[----:B------:R-:W-:Y:S01]  /*0580*/  VIADD R3, R3, 0x1 ;  /* 0x0000000103037836 */ /* 0x000fe20000000000 */
[----:B------:R-:W-:Y:S01]  /*0590*/  BAR.SYNC.DEFER_BLOCKING 0x0 ;  /* 0x0000000000007b1d */ /* 0x000fe20000010000 */
[----:B------:R-:W-:Y:S02]  /*05a0*/  VIADD R4, R4, 0x1 ;  /* 0x0000000104047836 */ /* 0x000fe40000000000 */
[----:B------:R-:W-:Y:S01]  /*05b0*/  VIADD R2, R2, 0x1 ;  /* 0x0000000102027836 */ /* 0x000fe20000000000 */
[----:B------:R-:W-:-:S13]  /*05c0*/  ISETP.NE.AND P0, PT, R3, 0x9, PT ;  /* 0x000000090300780c */ /* 0x000fda0003f05270 */
[----:B------:R-:W-:Y:S05]  /*05d0*/  @P0 BRA `(.L_x_7) ;  /* 0xfffffff800b00947 */ /* 0x000fea000383ffff */
[----:B------:R-:W-:Y:S08]  /*05e0*/  BAR.SYNC.DEFER_BLOCKING 0x0 ;  /* 0x0000000000007b1d */ /* 0x000ff00000010000 */
[----:B------:R-:W-:Y:S06]  /*05f0*/  BAR.SYNC.DEFER_BLOCKING 0x0 ;  /* 0x0000000000007b1d */ /* 0x000fec0000010000 */
[----:B------:R-:W-:Y:S05]  /*0600*/  EXIT ;  /* 0x000000000000794d */ /* 0x000fea0003800000 */
.L_x_8:
[----:B------:R-:W-:-:S00]  /*0610*/  BRA `(.L_x_8) ;  /* 0xfffffffc00fc7947 */ /* 0x000fc0000383ffff */
[----:B------:R-:W-:-:S00]  /*0620*/  NOP ;  /* 0x0000000000007918 */ /* 0x000fc00000000000 */
        /* <DEDUP_REMOVED lines=13> */
.L_x_9:


//--------------------- .nv.shared._Z9JacobiSVDPiS_ii --------------------------
	.section	.nv.shared._Z9JacobiSVDPiS_ii,"aw",@nobits
	.sectionflags	@""
	.align	4
.nv.shared._Z9JacobiSVDPiS_ii:
	.zero		6208


//--------------------- .nv.shared.reserved.0     --------------------------
	.section	.nv.shared.reserved.0,"aw",@nobits
	.weak		__nv_reservedSMEM_offset_0_alias
	.size		__nv_reservedSMEM_offset_0_alias, 0, 64
	.other		__nv_reservedSMEM_offset_0_alias,@"STO_CUDA_RESERVED_SHARED STV_DEFAULT"
__nv_reservedSMEM_offset_0_alias:
	.zero		0
	.zero		64


//--------------------- .nv.constant0._Z9JacobiSVDPiS_ii --------------------------
	.section	.nv.constant0._Z9JacobiSVDPiS_ii,"a",@progbits
	.sectionflags	@""
	.align	4
.nv.constant0._Z9JacobiSVDPiS_ii:
	.zero		920


//--------------------- SYMBOLS --------------------------

	.type		.nv.reservedSmem.offset0,@object
	.size		.nv.reservedSmem.offset0,0x4
	.type		.nv.reservedSmem.cap,@object
	.size		.nv.reservedSmem.cap,0x4
